//
// Generated by NVIDIA NVVM Compiler
//
// Compiler Build ID: CL-36424714
// Cuda compilation tools, release 13.0, V13.0.88
// Based on NVVM 20.0.0
//

.version 9.0
.target sm_100
.address_size 64

	// .globl	_Z11convolutionPfS_S_ii
// _ZZ11convolutionPfS_S_iiE4N_ds has been demoted

.visible .entry _Z11convolutionPfS_S_ii(
	.param .u64 .ptr .align 1 _Z11convolutionPfS_S_ii_param_0,
	.param .u64 .ptr .align 1 _Z11convolutionPfS_S_ii_param_1,
	.param .u64 .ptr .align 1 _Z11convolutionPfS_S_ii_param_2,
	.param .u32 _Z11convolutionPfS_S_ii_param_3,
	.param .u32 _Z11convolutionPfS_S_ii_param_4
)
{
	.reg .pred 	%p<17>;
	.reg .b16 	%rs<10>;
	.reg .b32 	%r<49>;
	.reg .b32 	%f<30>;
	.reg .b64 	%rd<13>;
	// demoted variable
	.shared .align 4 .b8 _ZZ11convolutionPfS_S_iiE4N_ds[400];
	ld.param.u64 	%rd4, [_Z11convolutionPfS_S_ii_param_0];
	ld.param.u64 	%rd2, [_Z11convolutionPfS_S_ii_param_1];
	ld.param.u64 	%rd3, [_Z11convolutionPfS_S_ii_param_2];
	ld.param.u32 	%r16, [_Z11convolutionPfS_S_ii_param_3];
	ld.param.u32 	%r17, [_Z11convolutionPfS_S_ii_param_4];
	cvta.to.global.u64 	%rd1, %rd4;
	mov.u32 	%r1, %tid.x;
	mov.u32 	%r2, %tid.y;
	shl.b32 	%r18, %r2, 3;
	add.s32 	%r3, %r18, %r1;
	cvt.u16.u32 	%rs1, %r3;
	mul.hi.u16 	%rs2, %rs1, 6554;
	cvt.u32.u16 	%r4, %rs2;
	mul.lo.s16 	%rs3, %rs2, 10;
	sub.s16 	%rs4, %rs1, %rs3;
	cvt.u32.u16 	%r5, %rs4;
	mov.u32 	%r19, %ctaid.y;
	shl.b32 	%r6, %r19, 3;
	add.s32 	%r20, %r6, %r4;
	setp.eq.s32 	%p1, %r20, 0;
	add.s32 	%r21, %r20, -1;
	mov.u32 	%r22, %ctaid.x;
	shl.b32 	%r7, %r22, 3;
	add.s32 	%r8, %r7, -1;
	add.s32 	%r23, %r8, %r5;
	mad.lo.s32 	%r9, %r21, %r16, %r23;
	setp.gt.s32 	%p2, %r20, %r17;
	or.pred  	%p3, %p1, %p2;
	setp.lt.s32 	%p4, %r23, 0;
	or.pred  	%p5, %p4, %p3;
	setp.ge.s32 	%p6, %r23, %r16;
	or.pred  	%p7, %p6, %p5;
	@%p7 bra 	$L__BB0_2;
	mul.wide.s32 	%rd5, %r9, 4;
	add.s64 	%rd6, %rd1, %rd5;
	ld.global.f32 	%f2, [%rd6];
	mov.u32 	%r29, _ZZ11convolutionPfS_S_iiE4N_ds;
	mad.lo.s32 	%r30, %r4, 40, %r29;
	shl.b32 	%r31, %r5, 2;
	add.s32 	%r32, %r30, %r31;
	st.shared.f32 	[%r32], %f2;
	bra.uni 	$L__BB0_3;
$L__BB0_2:
	mov.u32 	%r24, _ZZ11convolutionPfS_S_iiE4N_ds;
	mad.lo.s32 	%r25, %r4, 40, %r24;
	shl.b32 	%r26, %r5, 2;
	add.s32 	%r27, %r25, %r26;
	mov.b32 	%r28, 0;
	st.shared.u32 	[%r27], %r28;
$L__BB0_3:
	add.s16 	%rs5, %rs1, 64;
	mul.hi.u16 	%rs6, %rs5, 26215;
	shr.u16 	%rs7, %rs6, 2;
	cvt.u32.u16 	%r10, %rs7;
	mul.lo.s16 	%rs8, %rs7, 10;
	sub.s16 	%rs9, %rs5, %rs8;
	cvt.u32.u16 	%r11, %rs9;
	add.s32 	%r12, %r6, %r10;
	add.s32 	%r13, %r8, %r11;
	setp.gt.u32 	%p8, %r3, 35;
	@%p8 bra 	$L__BB0_7;
	setp.gt.s32 	%p9, %r12, %r17;
	setp.lt.s32 	%p10, %r13, 0;
	setp.ge.s32 	%p11, %r13, %r16;
	or.pred  	%p12, %p10, %p11;
	or.pred  	%p13, %p9, %p12;
	@%p13 bra 	$L__BB0_6;
	add.s32 	%r38, %r12, -1;
	mad.lo.s32 	%r39, %r38, %r16, %r13;
	mul.wide.s32 	%rd7, %r39, 4;
	add.s64 	%rd8, %rd1, %rd7;
	ld.global.f32 	%f3, [%rd8];
	mov.u32 	%r40, _ZZ11convolutionPfS_S_iiE4N_ds;
	mad.lo.s32 	%r41, %r10, 40, %r40;
	shl.b32 	%r42, %r11, 2;
	add.s32 	%r43, %r41, %r42;
	st.shared.f32 	[%r43], %f3;
	bra.uni 	$L__BB0_7;
$L__BB0_6:
	mov.u32 	%r33, _ZZ11convolutionPfS_S_iiE4N_ds;
	mad.lo.s32 	%r34, %r10, 40, %r33;
	shl.b32 	%r35, %r11, 2;
	add.s32 	%r36, %r34, %r35;
	mov.b32 	%r37, 0;
	st.shared.u32 	[%r36], %r37;
$L__BB0_7:
	cvta.to.global.u64 	%rd9, %rd2;
	bar.sync 	0;
	mov.u32 	%r44, _ZZ11convolutionPfS_S_iiE4N_ds;
	mad.lo.s32 	%r45, %r2, 40, %r44;
	shl.b32 	%r46, %r1, 2;
	add.s32 	%r47, %r45, %r46;
	ld.shared.f32 	%f4, [%r47];
	ld.global.f32 	%f5, [%rd9];
	fma.rn.f32 	%f6, %f4, %f5, 0f00000000;
	ld.shared.f32 	%f7, [%r47+4];
	ld.global.f32 	%f8, [%rd9+4];
	fma.rn.f32 	%f9, %f7, %f8, %f6;
	ld.shared.f32 	%f10, [%r47+8];
	ld.global.f32 	%f11, [%rd9+8];
	fma.rn.f32 	%f12, %f10, %f11, %f9;
	ld.shared.f32 	%f13, [%r47+40];
	ld.global.f32 	%f14, [%rd9+12];
	fma.rn.f32 	%f15, %f13, %f14, %f12;
	ld.shared.f32 	%f16, [%r47+44];
	ld.global.f32 	%f17, [%rd9+16];
	fma.rn.f32 	%f18, %f16, %f17, %f15;
	ld.shared.f32 	%f19, [%r47+48];
	ld.global.f32 	%f20, [%rd9+20];
	fma.rn.f32 	%f21, %f19, %f20, %f18;
	ld.shared.f32 	%f22, [%r47+80];
	ld.global.f32 	%f23, [%rd9+24];
	fma.rn.f32 	%f24, %f22, %f23, %f21;
	ld.shared.f32 	%f25, [%r47+84];
	ld.global.f32 	%f26, [%rd9+28];
	fma.rn.f32 	%f27, %f25, %f26, %f24;
	ld.shared.f32 	%f28, [%r47+88];
	ld.global.f32 	%f29, [%rd9+32];
	fma.rn.f32 	%f1, %f28, %f29, %f27;
	add.s32 	%r14, %r6, %r2;
	add.s32 	%r15, %r7, %r1;
	setp.ge.s32 	%p14, %r14, %r17;
	setp.ge.s32 	%p15, %r15, %r16;
	or.pred  	%p16, %p15, %p14;
	@%p16 bra 	$L__BB0_9;
	mad.lo.s32 	%r48, %r16, %r14, %r15;
	cvta.to.global.u64 	%rd10, %rd3;
	mul.wide.s32 	%rd11, %r48, 4;
	add.s64 	%rd12, %rd10, %rd11;
	st.global.f32 	[%rd12], %f1;
$L__BB0_9:
	bar.sync 	0;
	ret;

}


// ===== COMPILED SASS (sm_100) =====

	.target	sm_100

	.elftype	@"ET_EXEC"


//--------------------- .note.nv.tkinfo           --------------------------
	.section	.note.nv.tkinfo,"",@"SHT_NOTE"
	.sectionflags	@"SHF_NOTE_NV_TKINFO"
	.tkinfo
        /*0018*/ 	.word	0x00000002
        /*0030*/ 	.string	""
        /*0030*/ 	.string	"ptxas"
        /*0030*/ 	.string	"Cuda compilation tools, release 13.0, V13.0.88"
        /*0030*/ 	.string	"Build cuda_13.0.r13.0/compiler.36424714_0"
        /*0030*/ 	.string	"-arch sm_100 -m 64 "



//--------------------- .note.nv.cuinfo           --------------------------
	.section	.note.nv.cuinfo,"",@"SHT_NOTE"
	.sectionflags	@"SHF_NOTE_NV_CUINFO"
        /*0018*/ 	.short	0x0002
        /*001a*/ 	.short	0x0064
        /*001c*/ 	.short	0x0082
	.zero		2


//--------------------- .nv.info                  --------------------------
	.section	.nv.info,"",@"SHT_CUDA_INFO"
	.align	4


	//----- nvinfo : EIATTR_REGCOUNT
	.align		4
        /*0000*/ 	.byte	0x04, 0x2f
        /*0002*/ 	.short	(.L_1 - .L_0)
	.align		4
.L_0:
        /*0004*/ 	.word	index@(_Z11convolutionPfS_S_ii)
        /*0008*/ 	.word	0x0000001a


	//----- nvinfo : EIATTR_FRAME_SIZE
	.align		4
.L_1:
        /*000c*/ 	.byte	0x04, 0x11
        /*000e*/ 	.short	(.L_3 - .L_2)
	.align		4
.L_2:
        /*0010*/ 	.word	index@(_Z11convolutionPfS_S_ii)
        /*0014*/ 	.word	0x00000000


	//----- nvinfo : EIATTR_MIN_STACK_SIZE
	.align		4
.L_3:
        /*0018*/ 	.byte	0x04, 0x12
        /*001a*/ 	.short	(.L_5 - .L_4)
	.align		4
.L_4:
        /*001c*/ 	.word	index@(_Z11convolutionPfS_S_ii)
        /*0020*/ 	.word	0x00000000
.L_5:


//--------------------- .nv.compat                --------------------------
	.section	.nv.compat,"",@"SHT_CUDA_COMPAT_INFO"
	.align	4
        /*0000*/ 	.byte	0x02, 0x09, 0x00, 0x00, 0x02, 0x02, 0x01, 0x00, 0x02, 0x05, 0x05, 0x00, 0x03, 0x07, 0x01, 0x01
        /*0010*/ 	.byte	0x02, 0x03, 0x00, 0x00, 0x02, 0x06, 0x01, 0x00, 0x04, 0x0b, 0x08, 0x00, 0x09, 0x00, 0x00, 0x00
        /*0020*/ 	.byte	0x00, 0x00, 0x00, 0x00


//--------------------- .nv.info._Z11convolutionPfS_S_ii --------------------------
	.section	.nv.info._Z11convolutionPfS_S_ii,"",@"SHT_CUDA_INFO"
	.sectionflags	@""
	.align	4


	//----- nvinfo : EIATTR_CUDA_API_VERSION
	.align		4
        /*0000*/ 	.byte	0x04, 0x37
        /*0002*/ 	.short	(.L_7 - .L_6)
.L_6:
        /*0004*/ 	.word	0x00000082


	//----- nvinfo : EIATTR_KPARAM_INFO
	.align		4
.L_7:
        /*0008*/ 	.byte	0x04, 0x17
        /*000a*/ 	.short	(.L_9 - .L_8)
.L_8:
        /*000c*/ 	.word	0x00000000
        /*0010*/ 	.short	0x0004
        /*0012*/ 	.short	0x001c
        /*0014*/ 	.byte	0x00, 0xf0, 0x11, 0x00


	//----- nvinfo : EIATTR_KPARAM_INFO
	.align		4
.L_9:
        /*0018*/ 	.byte	0x04, 0x17
        /*001a*/ 	.short	(.L_11 - .L_10)
.L_10:
        /*001c*/ 	.word	0x00000000
        /*0020*/ 	.short	0x0003
        /*0022*/ 	.short	0x0018
        /*0024*/ 	.byte	0x00, 0xf0, 0x11, 0x00


	//----- nvinfo : EIATTR_KPARAM_INFO
	.align		4
.L_11:
        /*0028*/ 	.byte	0x04, 0x17
        /*002a*/ 	.short	(.L_13 - .L_12)
.L_12:
        /*002c*/ 	.word	0x00000000
        /*0030*/ 	.short	0x0002
        /*0032*/ 	.short	0x0010
        /*0034*/ 	.byte	0x00, 0xf5, 0x21, 0x00


	//----- nvinfo : EIATTR_KPARAM_INFO
	.align		4
.L_13:
        /*0038*/ 	.byte	0x04, 0x17
        /*003a*/ 	.short	(.L_15 - .L_14)
.L_14:
        /*003c*/ 	.word	0x00000000
        /*0040*/ 	.short	0x0001
        /*0042*/ 	.short	0x0008
        /*0044*/ 	.byte	0x00, 0xf5, 0x21, 0x00


	//----- nvinfo : EIATTR_KPARAM_INFO
	.align		4
.L_15:
        /*0048*/ 	.byte	0x04, 0x17
        /*004a*/ 	.short	(.L_17 - .L_16)
.L_16:
        /*004c*/ 	.word	0x00000000
        /*0050*/ 	.short	0x0000
        /*0052*/ 	.short	0x0000
        /*0054*/ 	.byte	0x00, 0xf5, 0x21, 0x00


	//----- nvinfo : EIATTR_SPARSE_MMA_MASK
	.align		4
.L_17:
        /*0058*/ 	.byte	0x03, 0x50
        /*005a*/ 	.short	0x0000


	//----- nvinfo : EIATTR_MAXREG_COUNT
	.align		4
        /*005c*/ 	.byte	0x03, 0x1b
        /*005e*/ 	.short	0x00ff


	//----- nvinfo : EIATTR_NUM_BARRIERS
	.align		4
        /*0060*/ 	.byte	0x02, 0x4c
        /*0062*/ 	.byte	0x01
	.zero		1


	//----- nvinfo : EIATTR_MERCURY_ISA_VERSION
	.align		4
        /*0064*/ 	.byte	0x03, 0x5f
        /*0066*/ 	.short	0x0101


	//----- nvinfo : EIATTR_VRC_CTA_INIT_COUNT
	.align		4
        /*0068*/ 	.byte	0x02, 0x4a
	.zero		1
	.zero		1


	//----- nvinfo : EIATTR_EXIT_INSTR_OFFSETS
	.align		4
        /*006c*/ 	.byte	0x04, 0x1c
        /*006e*/ 	.short	(.L_19 - .L_18)


	//   ....[0]....
.L_18:
        /*0070*/ 	.word	0x00000710


	//----- nvinfo : EIATTR_CRS_STACK_SIZE
	.align		4
.L_19:
        /*0074*/ 	.byte	0x04, 0x1e
        /*0076*/ 	.short	(.L_21 - .L_20)
.L_20:
        /*0078*/ 	.word	0x00000000


	//----- nvinfo : EIATTR_CBANK_PARAM_SIZE
	.align		4
.L_21:
        /*007c*/ 	.byte	0x03, 0x19
        /*007e*/ 	.short	0x0020


	//----- nvinfo : EIATTR_PARAM_CBANK
	.align		4
        /*0080*/ 	.byte	0x04, 0x0a
        /*0082*/ 	.short	(.L_23 - .L_22)
	.align		4
.L_22:
        /*0084*/ 	.word	index@(.nv.constant0._Z11convolutionPfS_S_ii)
        /*0088*/ 	.short	0x0380
        /*008a*/ 	.short	0x0020


	//----- nvinfo : EIATTR_SW_WAR
	.align		4
.L_23:
        /*008c*/ 	.byte	0x04, 0x36
        /*008e*/ 	.short	(.L_25 - .L_24)
.L_24:
        /*0090*/ 	.word	0x00000008
.L_25:


//--------------------- .nv.callgraph             --------------------------
	.section	.nv.callgraph,"",@"SHT_CUDA_CALLGRAPH"
	.align	4
	.sectionentsize	8
	.align		4
        /*0000*/ 	.word	0x00000000
	.align		4
        /*0004*/ 	.word	0xffffffff
	.align		4
        /*0008*/ 	.word	0x00000000
	.align		4
        /*000c*/ 	.word	0xfffffffe
	.align		4
        /*0010*/ 	.word	0x00000000
	.align		4
        /*0014*/ 	.word	0xfffffffd
	.align		4
        /*0018*/ 	.word	0x00000000
	.align		4
        /*001c*/ 	.word	0xfffffffc


//--------------------- .text._Z11convolutionPfS_S_ii --------------------------
	.section	.text._Z11convolutionPfS_S_ii,"ax",@progbits
	.align	128
        .global         _Z11convolutionPfS_S_ii
        .type           _Z11convolutionPfS_S_ii,@function
        .size           _Z11convolutionPfS_S_ii,(.L_x_4 - _Z11convolutionPfS_S_ii)
        .other          _Z11convolutionPfS_S_ii,@"STO_CUDA_ENTRY STV_DEFAULT"
_Z11convolutionPfS_S_ii:
.text._Z11convolutionPfS_S_ii:
[----:B------:R-:W-:Y:S01]  /*0000*/  LDC R1, c[0x0][0x37c] ;  /* 0x0000df00ff017b82 */ /* 0x000fe20000000800 */
[----:B------:R-:W0:Y:S01]  /*0010*/  S2R R2, SR_TID.X ;  /* 0x0000000000027919 */ /* 0x000e220000002100 */
[----:B------:R-:W1:Y:S01]  /*0020*/  LDCU.64 UR8, c[0x0][0x398] ;  /* 0x00007300ff0877ac */ /* 0x000e620008000a00 */
[----:B------:R-:W0:Y:S01]  /*0030*/  S2R R5, SR_TID.Y ;  /* 0x0000000000057919 */ /* 0x000e220000002200 */
[----:B------:R-:W2:Y:S01]  /*0040*/  LDCU.64 UR6, c[0x0][0x358] ;  /* 0x00006b00ff0677ac */ /* 0x000ea20008000a00 */
[----:B------:R-:W3:Y:S01]  /*0050*/  S2R R4, SR_CTAID.Y ;  /* 0x0000000000047919 */ /* 0x000ee20000002600 */
[----:B------:R-:W4:Y:S01]  /*0060*/  S2R R3, SR_CTAID.X ;  /* 0x0000000000037919 */ /* 0x000f220000002500 */
[----:B0-----:R-:W-:-:S04]  /*0070*/  LEA R6, R5, R2, 0x3 ;  /* 0x0000000205067211 */ /* 0x001fc800078e18ff */
[----:B------:R-:W-:-:S05]  /*0080*/  LOP3.LUT R0, R6, 0xffff, RZ, 0xc0, !PT ;  /* 0x0000ffff06007812 */ /* 0x000fca00078ec0ff */
[----:B------:R-:W-:-:S05]  /*0090*/  IMAD R0, R0, 0x199a, RZ ;  /* 0x0000199a00007824 */ /* 0x000fca00078e02ff */
[----:B------:R-:W-:-:S04]  /*00a0*/  SHF.R.U32.HI R13, RZ, 0x10, R0 ;  /* 0x00000010ff0d7819 */ /* 0x000fc80000011600 */
[----:B------:R-:W-:Y:S02]  /*00b0*/  PRMT R0, R13, 0x9910, RZ ;  /* 0x000099100d007816 */ /* 0x000fe400000000ff */
[----:B---3--:R-:W-:-:S03]  /*00c0*/  LEA R9, R4, R13, 0x3 ;  /* 0x0000000d04097211 */ /* 0x008fc600078e18ff */
[----:B------:R-:W-:Y:S01]  /*00d0*/  IMAD R0, R0, 0xa, RZ ;  /* 0x0000000a00007824 */ /* 0x000fe200078e02ff */
[----:B-1----:R-:W-:-:S03]  /*00e0*/  ISETP.GT.AND P0, PT, R9, UR9, PT ;  /* 0x0000000909007c0c */ /* 0x002fc6000bf04270 */
[----:B------:R-:W-:Y:S01]  /*00f0*/  IMAD.MOV R0, RZ, RZ, -R0 ;  /* 0x000000ffff007224 */ /* 0x000fe200078e0a00 */
[C---:B------:R-:W-:Y:S01]  /*0100*/  ISETP.EQ.OR P0, PT, R9.reuse, RZ, P0 ;  /* 0x000000ff0900720c */ /* 0x040fe20000702670 */
[----:B------:R-:W-:-:S03]  /*0110*/  VIADD R9, R9, 0xffffffff ;  /* 0xffffffff09097836 */ /* 0x000fc60000000000 */
[----:B------:R-:W-:-:S05]  /*0120*/  PRMT R7, R0, 0x7710, RZ ;  /* 0x0000771000077816 */ /* 0x000fca00000000ff */
[----:B------:R-:W-:Y:S01]  /*0130*/  IMAD.IADD R0, R6, 0x1, R7 ;  /* 0x0000000106007824 */ /* 0x000fe200078e0207 */
[----:B----4-:R-:W-:-:S04]  /*0140*/  LEA R7, R3, 0xffffffff, 0x3 ;  /* 0xffffffff03077811 */ /* 0x010fc800078e18ff */
[----:B------:R-:W-:-:S04]  /*0150*/  LOP3.LUT R8, R0, 0xffff, RZ, 0xc0, !PT ;  /* 0x0000ffff00087812 */ /* 0x000fc800078ec0ff */
[----:B------:R-:W-:-:S04]  /*0160*/  IADD3 R0, PT, PT, R8, R7, RZ ;  /* 0x0000000708007210 */ /* 0x000fc80007ffe0ff */
[----:B------:R-:W-:Y:S01]  /*0170*/  ISETP.LT.OR P0, PT, R0, RZ, P0 ;  /* 0x000000ff0000720c */ /* 0x000fe20000701670 */
[----:B------:R-:W-:-:S03]  /*0180*/  IMAD R9, R9, UR8, R0 ;  /* 0x0000000809097c24 */ /* 0x000fc6000f8e0200 */
[----:B------:R-:W-:-:S13]  /*0190*/  ISETP.GE.OR P0, PT, R0, UR8, P0 ;  /* 0x0000000800007c0c */ /* 0x000fda0008706670 */
[----:B------:R-:W0:Y:S02]  /*01a0*/  @!P0 LDC.64 R10, c[0x0][0x380] ;  /* 0x0000e000ff0a8b82 */ /* 0x000e240000000a00 */
[----:B0-----:R-:W-:-:S06]  /*01b0*/  @!P0 IMAD.WIDE R10, R9, 0x4, R10 ;  /* 0x00000004090a8825 */ /* 0x001fcc00078e020a */
[----:B--2---:R0:W2:Y:S01]  /*01c0*/  @!P0 LDG.E R10, desc[UR6][R10.64] ;  /* 0x000000060a0a8981 */ /* 0x0040a2000c1e1900 */
[----:B------:R-:W1:Y:S01]  /*01d0*/  S2UR UR5, SR_CgaCtaId ;  /* 0x00000000000579c3 */ /* 0x000e620000008800 */
[----:B------:R-:W-:Y:S01]  /*01e0*/  UMOV UR4, 0x400 ;  /* 0x0000040000047882 */ /* 0x000fe20000000000 */
[----:B------:R-:W-:Y:S01]  /*01f0*/  IADD3 R12, PT, PT, R6, 0x40, RZ ;  /* 0x00000040060c7810 */ /* 0x000fe20007ffe0ff */
[----:B------:R-:W-:Y:S03]  /*0200*/  BSSY.RECONVERGENT B0, `(.L_x_0) ;  /* 0x0000028000007945 */ /* 0x000fe60003800200 */
[----:B------:R-:W-:-:S05]  /*0210*/  LOP3.LUT R9, R12, 0xffff, RZ, 0xc0, !PT ;  /* 0x0000ffff0c097812 */ /* 0x000fca00078ec0ff */
[----:B------:R-:W-:-:S05]  /*0220*/  IMAD R9, R9, 0x6667, RZ ;  /* 0x0000666709097824 */ /* 0x000fca00078e02ff */
[----:B------:R-:W-:-:S04]  /*0230*/  SHF.R.U32.HI R9, RZ, 0x12, R9 ;  /* 0x00000012ff097819 */ /* 0x000fc80000011609 */
[----:B0-----:R-:W-:Y:S01]  /*0240*/  PRMT R11, R9, 0x9910, RZ ;  /* 0x00009910090b7816 */ /* 0x001fe200000000ff */
[----:B-1----:R-:W-:-:S06]  /*0250*/  ULEA UR4, UR5, UR4, 0x18 ;  /* 0x0000000405047291 */ /* 0x002fcc000f8ec0ff */
[----:B------:R-:W-:-:S04]  /*0260*/  @!P0 IMAD.U32 R0, RZ, RZ, UR4 ;  /* 0x00000004ff008e24 */ /* 0x000fc8000f8e00ff */
[----:B------:R-:W-:Y:S01]  /*0270*/  @!P0 IMAD R15, R13, 0x28, R0 ;  /* 0x000000280d0f8824 */ /* 0x000fe200078e0200 */
[----:B------:R-:W-:-:S03]  /*0280*/  @P0 MOV R0, UR4 ;  /* 0x0000000400000c02 */ /* 0x000fc60008000f00 */
[----:B------:R-:W-:Y:S02]  /*0290*/  @!P0 IMAD R15, R8, 0x4, R15 ;  /* 0x00000004080f8824 */ /* 0x000fe400078e020f */
[----:B------:R-:W-:-:S05]  /*02a0*/  @P0 IMAD R13, R13, 0x28, R0 ;  /* 0x000000280d0d0824 */ /* 0x000fca00078e0200 */
[----:B------:R-:W-:Y:S01]  /*02b0*/  @P0 LEA R13, R8, R13, 0x2 ;  /* 0x0000000d080d0211 */ /* 0x000fe200078e10ff */
[----:B------:R-:W-:-:S04]  /*02c0*/  IMAD.MOV.U32 R8, RZ, RZ, R11 ;  /* 0x000000ffff087224 */ /* 0x000fc800078e000b */
[----:B------:R-:W-:-:S05]  /*02d0*/  IMAD R8, R8, 0xa, RZ ;  /* 0x0000000a08087824 */ /* 0x000fca00078e02ff */
[----:B------:R-:W-:-:S04]  /*02e0*/  IADD3 R8, PT, PT, RZ, -R8, RZ ;  /* 0x80000008ff087210 */ /* 0x000fc80007ffe0ff */
[----:B------:R-:W-:-:S05]  /*02f0*/  PRMT R11, R8, 0x7710, RZ ;  /* 0x00007710080b7816 */ /* 0x000fca00000000ff */
[----:B------:R-:W-:Y:S01]  /*0300*/  IMAD.IADD R12, R12, 0x1, R11 ;  /* 0x000000010c0c7824 */ /* 0x000fe200078e020b */
[----:B--2---:R0:W-:Y:S04]  /*0310*/  @!P0 STS [R15], R10 ;  /* 0x0000000a0f008388 */ /* 0x0041e80000000800 */
[----:B------:R0:W-:Y:S01]  /*0320*/  @P0 STS [R13], RZ ;  /* 0x000000ff0d000388 */ /* 0x0001e20000000800 */
[----:B------:R-:W-:-:S13]  /*0330*/  ISETP.GT.U32.AND P0, PT, R6, 0x23, PT ;  /* 0x000000230600780c */ /* 0x000fda0003f04070 */
[----:B0-----:R-:W-:Y:S05]  /*0340*/  @P0 BRA `(.L_x_1) ;  /* 0x00000000004c0947 */ /* 0x001fea0003800000 */
[----:B------:R-:W-:Y:S02]  /*0350*/  LOP3.LUT R12, R12, 0xffff, RZ, 0xc0, !PT ;  /* 0x0000ffff0c0c7812 */ /* 0x000fe400078ec0ff */
[----:B------:R-:W-:Y:S02]  /*0360*/  LEA R8, R4, R9, 0x3 ;  /* 0x0000000904087211 */ /* 0x000fe400078e18ff */
[----:B------:R-:W-:-:S04]  /*0370*/  IADD3 R10, PT, PT, R7, R12, RZ ;  /* 0x0000000c070a7210 */ /* 0x000fc80007ffe0ff */
[----:B------:R-:W-:-:S04]  /*0380*/  ISETP.GE.AND P0, PT, R10, UR8, PT ;  /* 0x000000080a007c0c */ /* 0x000fc8000bf06270 */
[----:B------:R-:W-:-:S04]  /*0390*/  ISETP.LT.OR P0, PT, R10, RZ, P0 ;  /* 0x000000ff0a00720c */ /* 0x000fc80000701670 */
[----:B------:R-:W-:-:S13]  /*03a0*/  ISETP.GT.OR P0, PT, R8, UR9, P0 ;  /* 0x0000000908007c0c */ /* 0x000fda0008704670 */
[----:B------:R-:W-:Y:S05]  /*03b0*/  @P0 BRA `(.L_x_2) ;  /* 0x0000000000240947 */ /* 0x000fea0003800000 */
[----:B------:R-:W0:Y:S01]  /*03c0*/  LDC.64 R6, c[0x0][0x380] ;  /* 0x0000e000ff067b82 */ /* 0x000e220000000a00 */
[----:B------:R-:W-:-:S04]  /*03d0*/  VIADD R11, R8, 0xffffffff ;  /* 0xffffffff080b7836 */ /* 0x000fc80000000000 */
[----:B------:R-:W-:-:S04]  /*03e0*/  IMAD R11, R11, UR8, R10 ;  /* 0x000000080b0b7c24 */ /* 0x000fc8000f8e020a */
[----:B0-----:R-:W-:-:S06]  /*03f0*/  IMAD.WIDE R6, R11, 0x4, R6 ;  /* 0x000000040b067825 */ /* 0x001fcc00078e0206 */
[----:B------:R-:W2:Y:S01]  /*0400*/  LDG.E R6, desc[UR6][R6.64] ;  /* 0x0000000606067981 */ /* 0x000ea2000c1e1900 */
[----:B------:R-:W-:-:S05]  /*0410*/  IMAD R9, R9, 0x28, R0 ;  /* 0x0000002809097824 */ /* 0x000fca00078e0200 */
[----:B------:R-:W-:-:S05]  /*0420*/  LEA R9, R12, R9, 0x2 ;  /* 0x000000090c097211 */ /* 0x000fca00078e10ff */
[----:B--2---:R0:W-:Y:S01]  /*0430*/  STS [R9], R6 ;  /* 0x0000000609007388 */ /* 0x0041e20000000800 */
[----:B------:R-:W-:Y:S05]  /*0440*/  BRA `(.L_x_1) ;  /* 0x00000000000c7947 */ /* 0x000fea0003800000 */
.L_x_2:
[----:B------:R-:W-:-:S05]  /*0450*/  IMAD R9, R9, 0x28, R0 ;  /* 0x0000002809097824 */ /* 0x000fca00078e0200 */
[----:B------:R-:W-:-:S05]  /*0460*/  LEA R9, R12, R9, 0x2 ;  /* 0x000000090c097211 */ /* 0x000fca00078e10ff */
[----:B------:R1:W-:Y:S02]  /*0470*/  STS [R9], RZ ;  /* 0x000000ff09007388 */ /* 0x0003e40000000800 */
.L_x_1:
[----:B------:R-:W-:Y:S05]  /*0480*/  BSYNC.RECONVERGENT B0 ;  /* 0x0000000000007941 */ /* 0x000fea0003800200 */
.L_x_0:
[----:B------:R-:W2:Y:S08]  /*0490*/  LDC.64 R18, c[0x0][0x388] ;  /* 0x0000e200ff127b82 */ /* 0x000eb00000000a00 */
[----:B------:R-:W-:Y:S06]  /*04a0*/  BAR.SYNC.DEFER_BLOCKING 0x0 ;  /* 0x0000000000007b1d */ /* 0x000fec0000010000 */
[----:B--2---:R-:W2:Y:S04]  /*04b0*/  LDG.E R21, desc[UR6][R18.64] ;  /* 0x0000000612157981 */ /* 0x004ea8000c1e1900 */
[----:B------:R-:W3:Y:S04]  /*04c0*/  LDG.E R13, desc[UR6][R18.64+0x4] ;  /* 0x00000406120d7981 */ /* 0x000ee8000c1e1900 */
[----:B0-----:R-:W4:Y:S04]  /*04d0*/  LDG.E R6, desc[UR6][R18.64+0x8] ;  /* 0x0000080612067981 */ /* 0x001f28000c1e1900 */
[----:B------:R-:W5:Y:S04]  /*04e0*/  LDG.E R12, desc[UR6][R18.64+0xc] ;  /* 0x00000c06120c7981 */ /* 0x000f68000c1e1900 */
[----:B------:R-:W5:Y:S04]  /*04f0*/  LDG.E R11, desc[UR6][R18.64+0x10] ;  /* 0x00001006120b7981 */ /* 0x000f68000c1e1900 */
[----:B------:R-:W5:Y:S04]  /*0500*/  LDG.E R10, desc[UR6][R18.64+0x14] ;  /* 0x00001406120a7981 */ /* 0x000f68000c1e1900 */
[----:B-1----:R-:W5:Y:S04]  /*0510*/  LDG.E R9, desc[UR6][R18.64+0x18] ;  /* 0x0000180612097981 */ /* 0x002f68000c1e1900 */
[----:B------:R-:W5:Y:S04]  /*0520*/  LDG.E R8, desc[UR6][R18.64+0x1c] ;  /* 0x00001c0612087981 */ /* 0x000f68000c1e1900 */
[----:B------:R0:W5:Y:S01]  /*0530*/  LDG.E R7, desc[UR6][R18.64+0x20] ;  /* 0x0000200612077981 */ /* 0x000162000c1e1900 */
[----:B------:R-:W-:Y:S01]  /*0540*/  IMAD R15, R5, 0x28, R0 ;  /* 0x00000028050f7824 */ /* 0x000fe200078e0200 */
[----:B------:R-:W-:-:S03]  /*0550*/  LEA R4, R4, R5, 0x3 ;  /* 0x0000000504047211 */ /* 0x000fc600078e18ff */
[----:B------:R-:W-:Y:S01]  /*0560*/  IMAD R20, R2, 0x4, R15 ;  /* 0x0000000402147824 */ /* 0x000fe200078e020f */
[----:B------:R-:W-:-:S04]  /*0570*/  ISETP.GE.AND P0, PT, R4, UR9, PT ;  /* 0x0000000904007c0c */ /* 0x000fc8000bf06270 */
[----:B------:R-:W2:Y:S01]  /*0580*/  LDS R0, [R20] ;  /* 0x0000000014007984 */ /* 0x000ea20000000800 */
[----:B0-----:R-:W-:-:S03]  /*0590*/  LEA R19, R3, R2, 0x3 ;  /* 0x0000000203137211 */ /* 0x001fc600078e18ff */
[----:B------:R-:W3:Y:S01]  /*05a0*/  LDS R23, [R20+0x4] ;  /* 0x0000040014177984 */ /* 0x000ee20000000800 */
[----:B------:R-:W-:-:S03]  /*05b0*/  ISETP.GE.OR P0, PT, R19, UR8, P0 ;  /* 0x0000000813007c0c */ /* 0x000fc60008706670 */
[----:B------:R-:W4:Y:S04]  /*05c0*/  LDS R22, [R20+0x8] ;  /* 0x0000080014167984 */ /* 0x000f280000000800 */
[----:B------:R-:W5:Y:S04]  /*05d0*/  LDS R17, [R20+0x28] ;  /* 0x0000280014117984 */ /* 0x000f680000000800 */
[----:B------:R-:W0:Y:S02]  /*05e0*/  LDS R16, [R20+0x2c] ;  /* 0x00002c0014107984 */ /* 0x000e240000000800 */
[----:B------:R-:W1:Y:S01]  /*05f0*/  @!P0 LDC.64 R2, c[0x0][0x390] ;  /* 0x0000e400ff028b82 */ /* 0x000e620000000a00 */
[----:B------:R-:W-:Y:S01]  /*0600*/  @!P0 IMAD R19, R4, UR8, R19 ;  /* 0x0000000804138c24 */ /* 0x000fe2000f8e0213 */
[----:B------:R-:W0:Y:S04]  /*0610*/  LDS R15, [R20+0x30] ;  /* 0x00003000140f7984 */ /* 0x000e280000000800 */
[----:B------:R-:W0:Y:S04]  /*0620*/  LDS R14, [R20+0x50] ;  /* 0x00005000140e7984 */ /* 0x000e280000000800 */
[----:B------:R-:W0:Y:S04]  /*0630*/  LDS R5, [R20+0x54] ;  /* 0x0000540014057984 */ /* 0x000e280000000800 */
[----:B------:R-:W0:Y:S01]  /*0640*/  LDS R18, [R20+0x58] ;  /* 0x0000580014127984 */ /* 0x000e220000000800 */
[----:B-1----:R-:W-:-:S04]  /*0650*/  @!P0 IMAD.WIDE R2, R19, 0x4, R2 ;  /* 0x0000000413028825 */ /* 0x002fc800078e0202 */
[----:B--2---:R-:W-:-:S04]  /*0660*/  FFMA R0, R0, R21, RZ ;  /* 0x0000001500007223 */ /* 0x004fc800000000ff */
[----:B---3--:R-:W-:-:S04]  /*0670*/  FFMA R13, R23, R13, R0 ;  /* 0x0000000d170d7223 */ /* 0x008fc80000000000 */
[----:B----4-:R-:W-:-:S04]  /*0680*/  FFMA R6, R22, R6, R13 ;  /* 0x0000000616067223 */ /* 0x010fc8000000000d */
[----:B-----5:R-:W-:-:S04]  /*0690*/  FFMA R17, R17, R12, R6 ;  /* 0x0000000c11117223 */ /* 0x020fc80000000006 */
[----:B0-----:R-:W-:-:S04]  /*06a0*/  FFMA R16, R16, R11, R17 ;  /* 0x0000000b10107223 */ /* 0x001fc80000000011 */
[----:B------:R-:W-:-:S04]  /*06b0*/  FFMA R15, R15, R10, R16 ;  /* 0x0000000a0f0f7223 */ /* 0x000fc80000000010 */
[----:B------:R-:W-:-:S04]  /*06c0*/  FFMA R14, R14, R9, R15 ;  /* 0x000000090e0e7223 */ /* 0x000fc8000000000f */
[----:B------:R-:W-:-:S04]  /*06d0*/  FFMA R5, R5, R8, R14 ;  /* 0x0000000805057223 */ /* 0x000fc8000000000e */
[----:B------:R-:W-:-:S05]  /*06e0*/  FFMA R5, R18, R7, R5 ;  /* 0x0000000712057223 */ /* 0x000fca0000000005 */
[----:B------:R-:W-:Y:S01]  /*06f0*/  @!P0 STG.E desc[UR6][R2.64], R5 ;  /* 0x0000000502008986 */ /* 0x000fe2000c101906 */
[----:B------:R-:W-:Y:S06]  /*0700*/  BAR.SYNC.DEFER_BLOCKING 0x0 ;  /* 0x0000000000007b1d */ /* 0x000fec0000010000 */
[----:B------:R-:W-:Y:S05]  /*0710*/  EXIT ;  /* 0x000000000000794d */ /* 0x000fea0003800000 */
.L_x_3:
[----:B------:R-:W-:-:S00]  /*0720*/  BRA `(.L_x_3) ;  /* 0xfffffffc00fc7947 */ /* 0x000fc0000383ffff */
[----:B------:R-:W-:-:S00]  /*0730*/  NOP ;  /* 0x0000000000007918 */ /* 0x000fc00000000000 */
        /* <DEDUP_REMOVED lines=12> */
.L_x_4:


//--------------------- .nv.shared._Z11convolutionPfS_S_ii --------------------------
	.section	.nv.shared._Z11convolutionPfS_S_ii,"aw",@nobits
	.sectionflags	@""
	.align	4
.nv.shared._Z11convolutionPfS_S_ii:
	.zero		1424


//--------------------- .nv.shared.reserved.0     --------------------------
	.section	.nv.shared.reserved.0,"aw",@nobits
	.weak		__nv_reservedSMEM_offset_0_alias
	.size		__nv_reservedSMEM_offset_0_alias, 0, 64
	.other		__nv_reservedSMEM_offset_0_alias,@"STO_CUDA_RESERVED_SHARED STV_DEFAULT"
__nv_reservedSMEM_offset_0_alias:
	.zero		0
	.zero		64


//--------------------- .nv.constant0._Z11convolutionPfS_S_ii --------------------------
	.section	.nv.constant0._Z11convolutionPfS_S_ii,"a",@progbits
	.sectionflags	@""
	.align	4
.nv.constant0._Z11convolutionPfS_S_ii:
	.zero		928


//--------------------- SYMBOLS --------------------------

	.type		.nv.reservedSmem.offset0,@object
	.size		.nv.reservedSmem.offset0,0x4
	.type		.nv.reservedSmem.cap,@object
	.size		.nv.reservedSmem.cap,0x4
